//
// Generated by NVIDIA NVVM Compiler
//
// Compiler Build ID: CL-36424714
// Cuda compilation tools, release 13.0, V13.0.88
// Based on NVVM 20.0.0
//

.version 9.0
.target sm_100
.address_size 64

	// .globl	_Z10spinKernelPViy

.visible .entry _Z10spinKernelPViy(
	.param .u64 .ptr .align 1 _Z10spinKernelPViy_param_0,
	.param .u64 _Z10spinKernelPViy_param_1
)
{
	.reg .pred 	%p<6>;
	.reg .b32 	%r<4>;
	.reg .b64 	%rd<8>;

	ld.param.u64 	%rd6, [_Z10spinKernelPViy_param_0];
	ld.param.u64 	%rd4, [_Z10spinKernelPViy_param_1];
	cvta.to.global.u64 	%rd1, %rd6;
	// begin inline asm
	mov.u64 	%rd5, %clock64;
	// end inline asm
	ld.volatile.global.u32 	%r1, [%rd1];
	setp.ne.s32 	%p1, %r1, 0;
	@%p1 bra 	$L__BB0_5;
	setp.eq.s64 	%p2, %rd4, -1;
	@%p2 bra 	$L__BB0_6;
	add.s64 	%rd3, %rd5, %rd4;
$L__BB0_3:
	// begin inline asm
	mov.u64 	%rd7, %clock64;
	// end inline asm
	setp.gt.u64 	%p3, %rd7, %rd3;
	@%p3 bra 	$L__BB0_5;
	ld.volatile.global.u32 	%r2, [%rd1];
	setp.eq.s32 	%p4, %r2, 0;
	@%p4 bra 	$L__BB0_3;
$L__BB0_5:
	ret;
$L__BB0_6:
	ld.volatile.global.u32 	%r3, [%rd1];
	setp.eq.s32 	%p5, %r3, 0;
	@%p5 bra 	$L__BB0_6;
	bra.uni 	$L__BB0_5;

}


// ===== COMPILED SASS (sm_100) =====

	.target	sm_100

	.elftype	@"ET_EXEC"


//--------------------- .note.nv.tkinfo           --------------------------
	.section	.note.nv.tkinfo,"",@"SHT_NOTE"
	.sectionflags	@"SHF_NOTE_NV_TKINFO"
	.tkinfo
        /*0018*/ 	.word	0x00000002
        /*0030*/ 	.string	""
        /*0030*/ 	.string	"ptxas"
        /*0030*/ 	.string	"Cuda compilation tools, release 13.0, V13.0.88"
        /*0030*/ 	.string	"Build cuda_13.0.r13.0/compiler.36424714_0"
        /*0030*/ 	.string	"-arch sm_100 -m 64 "



//--------------------- .note.nv.cuinfo           --------------------------
	.section	.note.nv.cuinfo,"",@"SHT_NOTE"
	.sectionflags	@"SHF_NOTE_NV_CUINFO"
        /*0018*/ 	.short	0x0002
        /*001a*/ 	.short	0x0064
        /*001c*/ 	.short	0x0082
	.zero		2


//--------------------- .nv.info                  --------------------------
	.section	.nv.info,"",@"SHT_CUDA_INFO"
	.align	4


	//----- nvinfo : EIATTR_REGCOUNT
	.align		4
        /*0000*/ 	.byte	0x04, 0x2f
        /*0002*/ 	.short	(.L_1 - .L_0)
	.align		4
.L_0:
        /*0004*/ 	.word	index@(_Z10spinKernelPViy)
        /*0008*/ 	.word	0x0000000c


	//----- nvinfo : EIATTR_FRAME_SIZE
	.align		4
.L_1:
        /*000c*/ 	.byte	0x04, 0x11
        /*000e*/ 	.short	(.L_3 - .L_2)
	.align		4
.L_2:
        /*0010*/ 	.word	index@(_Z10spinKernelPViy)
        /*0014*/ 	.word	0x00000000


	//----- nvinfo : EIATTR_MIN_STACK_SIZE
	.align		4
.L_3:
        /*0018*/ 	.byte	0x04, 0x12
        /*001a*/ 	.short	(.L_5 - .L_4)
	.align		4
.L_4:
        /*001c*/ 	.word	index@(_Z10spinKernelPViy)
        /*0020*/ 	.word	0x00000000
.L_5:


//--------------------- .nv.compat                --------------------------
	.section	.nv.compat,"",@"SHT_CUDA_COMPAT_INFO"
	.align	4
        /*0000*/ 	.byte	0x02, 0x09, 0x00, 0x00, 0x02, 0x02, 0x01, 0x00, 0x02, 0x05, 0x05, 0x00, 0x03, 0x07, 0x01, 0x01
        /*0010*/ 	.byte	0x02, 0x03, 0x00, 0x00, 0x02, 0x06, 0x01, 0x00, 0x04, 0x0b, 0x08, 0x00, 0x09, 0x00, 0x00, 0x00
        /*0020*/ 	.byte	0x00, 0x00, 0x00, 0x00


//--------------------- .nv.info._Z10spinKernelPViy --------------------------
	.section	.nv.info._Z10spinKernelPViy,"",@"SHT_CUDA_INFO"
	.sectionflags	@""
	.align	4


	//----- nvinfo : EIATTR_CUDA_API_VERSION
	.align		4
        /*0000*/ 	.byte	0x04, 0x37
        /*0002*/ 	.short	(.L_7 - .L_6)
.L_6:
        /*0004*/ 	.word	0x00000082


	//----- nvinfo : EIATTR_KPARAM_INFO
	.align		4
.L_7:
        /*0008*/ 	.byte	0x04, 0x17
        /*000a*/ 	.short	(.L_9 - .L_8)
.L_8:
        /*000c*/ 	.word	0x00000000
        /*0010*/ 	.short	0x0001
        /*0012*/ 	.short	0x0008
        /*0014*/ 	.byte	0x00, 0xf0, 0x21, 0x00


	//----- nvinfo : EIATTR_KPARAM_INFO
	.align		4
.L_9:
        /*0018*/ 	.byte	0x04, 0x17
        /*001a*/ 	.short	(.L_11 - .L_10)
.L_10:
        /*001c*/ 	.word	0x00000000
        /*0020*/ 	.short	0x0000
        /*0022*/ 	.short	0x0000
        /*0024*/ 	.byte	0x00, 0xf5, 0x21, 0x00


	//----- nvinfo : EIATTR_SPARSE_MMA_MASK
	.align		4
.L_11:
        /*0028*/ 	.byte	0x03, 0x50
        /*002a*/ 	.short	0x0000


	//----- nvinfo : EIATTR_MAXREG_COUNT
	.align		4
        /*002c*/ 	.byte	0x03, 0x1b
        /*002e*/ 	.short	0x00ff


	//----- nvinfo : EIATTR_MERCURY_ISA_VERSION
	.align		4
        /*0030*/ 	.byte	0x03, 0x5f
        /*0032*/ 	.short	0x0101


	//----- nvinfo : EIATTR_VRC_CTA_INIT_COUNT
	.align		4
        /*0034*/ 	.byte	0x02, 0x4a
	.zero		1
	.zero		1


	//----- nvinfo : EIATTR_EXIT_INSTR_OFFSETS
	.align		4
        /*0038*/ 	.byte	0x04, 0x1c
        /*003a*/ 	.short	(.L_13 - .L_12)


	//   ....[0]....
.L_12:
        /*003c*/ 	.word	0x00000070


	//   ....[1]....
        /*0040*/ 	.word	0x00000110


	//   ....[2]....
        /*0044*/ 	.word	0x00000150


	//   ....[3]....
        /*0048*/ 	.word	0x00000190


	//----- nvinfo : EIATTR_CBANK_PARAM_SIZE
	.align		4
.L_13:
        /*004c*/ 	.byte	0x03, 0x19
        /*004e*/ 	.short	0x0010


	//----- nvinfo : EIATTR_PARAM_CBANK
	.align		4
        /*0050*/ 	.byte	0x04, 0x0a
        /*0052*/ 	.short	(.L_15 - .L_14)
	.align		4
.L_14:
        /*0054*/ 	.word	index@(.nv.constant0._Z10spinKernelPViy)
        /*0058*/ 	.short	0x0380
        /*005a*/ 	.short	0x0010


	//----- nvinfo : EIATTR_SW_WAR
	.align		4
.L_15:
        /*005c*/ 	.byte	0x04, 0x36
        /*005e*/ 	.short	(.L_17 - .L_16)
.L_16:
        /*0060*/ 	.word	0x00000008
.L_17:


//--------------------- .nv.callgraph             --------------------------
	.section	.nv.callgraph,"",@"SHT_CUDA_CALLGRAPH"
	.align	4
	.sectionentsize	8
	.align		4
        /*0000*/ 	.word	0x00000000
	.align		4
        /*0004*/ 	.word	0xffffffff
	.align		4
        /*0008*/ 	.word	0x00000000
	.align		4
        /*000c*/ 	.word	0xfffffffe
	.align		4
        /*0010*/ 	.word	0x00000000
	.align		4
        /*0014*/ 	.word	0xfffffffd
	.align		4
        /*0018*/ 	.word	0x00000000
	.align		4
        /*001c*/ 	.word	0xfffffffc


//--------------------- .text._Z10spinKernelPViy  --------------------------
	.section	.text._Z10spinKernelPViy,"ax",@progbits
	.align	128
        .global         _Z10spinKernelPViy
        .type           _Z10spinKernelPViy,@function
        .size           _Z10spinKernelPViy,(.L_x_3 - _Z10spinKernelPViy)
        .other          _Z10spinKernelPViy,@"STO_CUDA_ENTRY STV_DEFAULT"
_Z10spinKernelPViy:
.text._Z10spinKernelPViy:
[----:B------:R-:W-:Y:S01]  /*0000*/  LDC R1, c[0x0][0x37c] ;  /* 0x0000df00ff017b82 */ /* 0x000fe20000000800 */
[----:B------:R-:W0:Y:S01]  /*0010*/  LDCU.64 UR4, c[0x0][0x358] ;  /* 0x00006b00ff0477ac */ /* 0x000e220008000a00 */
[----:B------:R-:W-:Y:S01]  /*0020*/  NOP ;  /* 0x0000000000007918 */ /* 0x000fe20000000000 */
[----:B------:R-:W-:-:S05]  /*0030*/  CS2R R2, SR_CLOCKLO ;  /* 0x0000000000027805 */ /* 0x000fca0000015000 */
[----:B------:R-:W0:Y:S02]  /*0040*/  LDC.64 R8, c[0x0][0x380] ;  /* 0x0000e000ff087b82 */ /* 0x000e240000000a00 */
[----:B0-----:R-:W2:Y:S02]  /*0050*/  LDG.E.STRONG.SYS R0, desc[UR4][R8.64] ;  /* 0x0000000408007981 */ /* 0x001ea4000c1f5900 */
[----:B--2---:R-:W-:-:S13]  /*0060*/  ISETP.NE.AND P0, PT, R0, RZ, PT ;  /* 0x000000ff0000720c */ /* 0x004fda0003f05270 */
[----:B------:R-:W-:Y:S05]  /*0070*/  @P0 EXIT ;  /* 0x000000000000094d */ /* 0x000fea0003800000 */
[----:B------:R-:W0:Y:S02]  /*0080*/  LDCU.64 UR6, c[0x0][0x388] ;  /* 0x00007100ff0677ac */ /* 0x000e240008000a00 */
[----:B0-----:R-:W-:-:S04]  /*0090*/  UISETP.NE.U32.AND UP0, UPT, UR6, -0x1, UPT ;  /* 0xffffffff0600788c */ /* 0x001fc8000bf05070 */
[----:B------:R-:W-:-:S09]  /*00a0*/  UISETP.NE.AND.EX UP0, UPT, UR7, -0x1, UPT, UP0 ;  /* 0xffffffff0700788c */ /* 0x000fd2000bf05300 */
[----:B------:R-:W-:Y:S05]  /*00b0*/  BRA.U !UP0, `(.L_x_0) ;  /* 0x0000000108287547 */ /* 0x000fea000b800000 */
[----:B------:R-:W-:-:S04]  /*00c0*/  IADD3 R5, P0, PT, R2, UR6, RZ ;  /* 0x0000000602057c10 */ /* 0x000fc8000ff1e0ff */
[----:B------:R-:W-:-:S09]  /*00d0*/  IADD3.X R7, PT, PT, R3, UR7, RZ, P0, !PT ;  /* 0x0000000703077c10 */ /* 0x000fd200087fe4ff */
.L_x_1:
[----:B------:R-:W-:-:S06]  /*00e0*/  CS2R R2, SR_CLOCKLO ;  /* 0x0000000000027805 */ /* 0x000fcc0000015000 */
[----:B------:R-:W-:-:S04]  /*00f0*/  ISETP.GT.U32.AND P0, PT, R2, R5, PT ;  /* 0x000000050200720c */ /* 0x000fc80003f04070 */
[----:B------:R-:W-:-:S13]  /*0100*/  ISETP.GT.U32.AND.EX P0, PT, R3, R7, PT, P0 ;  /* 0x000000070300720c */ /* 0x000fda0003f04100 */
[----:B------:R-:W-:Y:S05]  /*0110*/  @P0 EXIT ;  /* 0x000000000000094d */ /* 0x000fea0003800000 */
[----:B------:R-:W2:Y:S02]  /*0120*/  LDG.E.STRONG.SYS R0, desc[UR4][R8.64] ;  /* 0x0000000408007981 */ /* 0x000ea4000c1f5900 */
[----:B--2---:R-:W-:-:S13]  /*0130*/  ISETP.NE.AND P0, PT, R0, RZ, PT ;  /* 0x000000ff0000720c */ /* 0x004fda0003f05270 */
[----:B------:R-:W-:Y:S05]  /*0140*/  @!P0 BRA `(.L_x_1) ;  /* 0xfffffffc00e48947 */ /* 0x000fea000383ffff */
[----:B------:R-:W-:Y:S05]  /*0150*/  EXIT ;  /* 0x000000000000794d */ /* 0x000fea0003800000 */
.L_x_0:
[----:B------:R-:W2:Y:S02]  /*0160*/  LDG.E.STRONG.SYS R0, desc[UR4][R8.64] ;  /* 0x0000000408007981 */ /* 0x000ea4000c1f5900 */
[----:B--2---:R-:W-:-:S13]  /*0170*/  ISETP.NE.AND P0, PT, R0, RZ, PT ;  /* 0x000000ff0000720c */ /* 0x004fda0003f05270 */
[----:B------:R-:W-:Y:S05]  /*0180*/  @!P0 BRA `(.L_x_0) ;  /* 0xfffffffc00f48947 */ /* 0x000fea000383ffff */
[----:B------:R-:W-:Y:S05]  /*0190*/  EXIT ;  /* 0x000000000000794d */ /* 0x000fea0003800000 */
.L_x_2:
[----:B------:R-:W-:-:S00]  /*01a0*/  BRA `(.L_x_2) ;  /* 0xfffffffc00fc7947 */ /* 0x000fc0000383ffff */
[----:B------:R-:W-:-:S00]  /*01b0*/  NOP ;  /* 0x0000000000007918 */ /* 0x000fc00000000000 */
        /* <DEDUP_REMOVED lines=12> */
.L_x_3:


//--------------------- .nv.shared.reserved.0     --------------------------
	.section	.nv.shared.reserved.0,"aw",@nobits
	.weak		__nv_reservedSMEM_offset_0_alias
	.size		__nv_reservedSMEM_offset_0_alias, 0, 64
	.other		__nv_reservedSMEM_offset_0_alias,@"STO_CUDA_RESERVED_SHARED STV_DEFAULT"
__nv_reservedSMEM_offset_0_alias:
	.zero		0
	.zero		64


//--------------------- .nv.constant0._Z10spinKernelPViy --------------------------
	.section	.nv.constant0._Z10spinKernelPViy,"a",@progbits
	.sectionflags	@""
	.align	4
.nv.constant0._Z10spinKernelPViy:
	.zero		912


//--------------------- SYMBOLS --------------------------

	.type		.nv.reservedSmem.offset0,@object
	.size		.nv.reservedSmem.offset0,0x4
